//
// Generated by NVIDIA NVVM Compiler
//
// Compiler Build ID: CL-36424714
// Cuda compilation tools, release 13.0, V13.0.88
// Based on NVVM 20.0.0
//

.version 9.0
.target sm_100
.address_size 64

	// .globl	_Z21kernel_multiplicationPiS_S_ii

.visible .entry _Z21kernel_multiplicationPiS_S_ii(
	.param .u64 .ptr .align 1 _Z21kernel_multiplicationPiS_S_ii_param_0,
	.param .u64 .ptr .align 1 _Z21kernel_multiplicationPiS_S_ii_param_1,
	.param .u64 .ptr .align 1 _Z21kernel_multiplicationPiS_S_ii_param_2,
	.param .u32 _Z21kernel_multiplicationPiS_S_ii_param_3,
	.param .u32 _Z21kernel_multiplicationPiS_S_ii_param_4
)
{
	.reg .pred 	%p<11>;
	.reg .b32 	%r<149>;
	.reg .b64 	%rd<58>;

	ld.param.u64 	%rd10, [_Z21kernel_multiplicationPiS_S_ii_param_0];
	ld.param.u64 	%rd11, [_Z21kernel_multiplicationPiS_S_ii_param_1];
	ld.param.u64 	%rd9, [_Z21kernel_multiplicationPiS_S_ii_param_2];
	ld.param.u32 	%r37, [_Z21kernel_multiplicationPiS_S_ii_param_3];
	ld.param.u32 	%r36, [_Z21kernel_multiplicationPiS_S_ii_param_4];
	cvta.to.global.u64 	%rd1, %rd11;
	cvta.to.global.u64 	%rd2, %rd10;
	mov.u32 	%r38, %tid.x;
	mov.u32 	%r39, %ctaid.x;
	mov.u32 	%r40, %ntid.x;
	mad.lo.s32 	%r1, %r39, %r40, %r38;
	setp.ge.s32 	%p1, %r1, %r37;
	@%p1 bra 	$L__BB0_15;
	setp.lt.s32 	%p2, %r36, 1;
	mov.b32 	%r148, 0;
	@%p2 bra 	$L__BB0_14;
	add.s32 	%r44, %r36, -1;
	and.b32  	%r2, %r36, 15;
	setp.lt.u32 	%p3, %r44, 15;
	mov.b32 	%r140, 0;
	mov.u32 	%r148, %r140;
	@%p3 bra 	$L__BB0_5;
	and.b32  	%r140, %r36, 2147483632;
	neg.s32 	%r134, %r140;
	shl.b32 	%r5, %r36, 4;
	add.s64 	%rd56, %rd2, 32;
	mov.b32 	%r148, 0;
	mul.wide.u32 	%rd14, %r36, 4;
	mov.u32 	%r133, %r1;
$L__BB0_4:
	.pragma "nounroll";
	ld.global.u32 	%r46, [%rd56+-32];
	mul.wide.s32 	%rd12, %r133, 4;
	add.s64 	%rd13, %rd1, %rd12;
	ld.global.u32 	%r47, [%rd13];
	mad.lo.s32 	%r48, %r47, %r46, %r148;
	ld.global.u32 	%r49, [%rd56+-28];
	add.s64 	%rd15, %rd13, %rd14;
	ld.global.u32 	%r50, [%rd15];
	mad.lo.s32 	%r51, %r50, %r49, %r48;
	ld.global.u32 	%r52, [%rd56+-24];
	add.s64 	%rd16, %rd15, %rd14;
	ld.global.u32 	%r53, [%rd16];
	mad.lo.s32 	%r54, %r53, %r52, %r51;
	ld.global.u32 	%r55, [%rd56+-20];
	add.s64 	%rd17, %rd16, %rd14;
	ld.global.u32 	%r56, [%rd17];
	mad.lo.s32 	%r57, %r56, %r55, %r54;
	ld.global.u32 	%r58, [%rd56+-16];
	add.s64 	%rd18, %rd17, %rd14;
	ld.global.u32 	%r59, [%rd18];
	mad.lo.s32 	%r60, %r59, %r58, %r57;
	ld.global.u32 	%r61, [%rd56+-12];
	add.s64 	%rd19, %rd18, %rd14;
	ld.global.u32 	%r62, [%rd19];
	mad.lo.s32 	%r63, %r62, %r61, %r60;
	ld.global.u32 	%r64, [%rd56+-8];
	add.s64 	%rd20, %rd19, %rd14;
	ld.global.u32 	%r65, [%rd20];
	mad.lo.s32 	%r66, %r65, %r64, %r63;
	ld.global.u32 	%r67, [%rd56+-4];
	add.s64 	%rd21, %rd20, %rd14;
	ld.global.u32 	%r68, [%rd21];
	mad.lo.s32 	%r69, %r68, %r67, %r66;
	ld.global.u32 	%r70, [%rd56];
	add.s64 	%rd22, %rd21, %rd14;
	ld.global.u32 	%r71, [%rd22];
	mad.lo.s32 	%r72, %r71, %r70, %r69;
	ld.global.u32 	%r73, [%rd56+4];
	add.s64 	%rd23, %rd22, %rd14;
	ld.global.u32 	%r74, [%rd23];
	mad.lo.s32 	%r75, %r74, %r73, %r72;
	ld.global.u32 	%r76, [%rd56+8];
	add.s64 	%rd24, %rd23, %rd14;
	ld.global.u32 	%r77, [%rd24];
	mad.lo.s32 	%r78, %r77, %r76, %r75;
	ld.global.u32 	%r79, [%rd56+12];
	add.s64 	%rd25, %rd24, %rd14;
	ld.global.u32 	%r80, [%rd25];
	mad.lo.s32 	%r81, %r80, %r79, %r78;
	ld.global.u32 	%r82, [%rd56+16];
	add.s64 	%rd26, %rd25, %rd14;
	ld.global.u32 	%r83, [%rd26];
	mad.lo.s32 	%r84, %r83, %r82, %r81;
	ld.global.u32 	%r85, [%rd56+20];
	add.s64 	%rd27, %rd26, %rd14;
	ld.global.u32 	%r86, [%rd27];
	mad.lo.s32 	%r87, %r86, %r85, %r84;
	ld.global.u32 	%r88, [%rd56+24];
	add.s64 	%rd28, %rd27, %rd14;
	ld.global.u32 	%r89, [%rd28];
	mad.lo.s32 	%r90, %r89, %r88, %r87;
	ld.global.u32 	%r91, [%rd56+28];
	add.s64 	%rd29, %rd28, %rd14;
	ld.global.u32 	%r92, [%rd29];
	mad.lo.s32 	%r148, %r92, %r91, %r90;
	add.s32 	%r134, %r134, 16;
	add.s32 	%r133, %r133, %r5;
	add.s64 	%rd56, %rd56, 64;
	setp.ne.s32 	%p4, %r134, 0;
	@%p4 bra 	$L__BB0_4;
$L__BB0_5:
	setp.eq.s32 	%p5, %r2, 0;
	@%p5 bra 	$L__BB0_14;
	and.b32  	%r15, %r36, 7;
	setp.lt.u32 	%p6, %r2, 8;
	@%p6 bra 	$L__BB0_8;
	mul.wide.u32 	%rd30, %r140, 4;
	add.s64 	%rd31, %rd2, %rd30;
	ld.global.u32 	%r94, [%rd31];
	mad.lo.s32 	%r95, %r140, %r36, %r1;
	mul.wide.s32 	%rd32, %r95, 4;
	add.s64 	%rd33, %rd1, %rd32;
	ld.global.u32 	%r96, [%rd33];
	mad.lo.s32 	%r97, %r96, %r94, %r148;
	ld.global.u32 	%r98, [%rd31+4];
	mul.wide.u32 	%rd34, %r36, 4;
	add.s64 	%rd35, %rd33, %rd34;
	ld.global.u32 	%r99, [%rd35];
	mad.lo.s32 	%r100, %r99, %r98, %r97;
	ld.global.u32 	%r101, [%rd31+8];
	add.s64 	%rd36, %rd35, %rd34;
	ld.global.u32 	%r102, [%rd36];
	mad.lo.s32 	%r103, %r102, %r101, %r100;
	ld.global.u32 	%r104, [%rd31+12];
	add.s64 	%rd37, %rd36, %rd34;
	ld.global.u32 	%r105, [%rd37];
	mad.lo.s32 	%r106, %r105, %r104, %r103;
	ld.global.u32 	%r107, [%rd31+16];
	add.s64 	%rd38, %rd37, %rd34;
	ld.global.u32 	%r108, [%rd38];
	mad.lo.s32 	%r109, %r108, %r107, %r106;
	ld.global.u32 	%r110, [%rd31+20];
	add.s64 	%rd39, %rd38, %rd34;
	ld.global.u32 	%r111, [%rd39];
	mad.lo.s32 	%r112, %r111, %r110, %r109;
	ld.global.u32 	%r113, [%rd31+24];
	add.s64 	%rd40, %rd39, %rd34;
	ld.global.u32 	%r114, [%rd40];
	mad.lo.s32 	%r115, %r114, %r113, %r112;
	ld.global.u32 	%r116, [%rd31+28];
	add.s64 	%rd41, %rd40, %rd34;
	ld.global.u32 	%r117, [%rd41];
	mad.lo.s32 	%r148, %r117, %r116, %r115;
	add.s32 	%r140, %r140, 8;
$L__BB0_8:
	setp.eq.s32 	%p7, %r15, 0;
	@%p7 bra 	$L__BB0_14;
	and.b32  	%r21, %r36, 3;
	setp.lt.u32 	%p8, %r15, 4;
	@%p8 bra 	$L__BB0_11;
	mul.wide.u32 	%rd42, %r140, 4;
	add.s64 	%rd43, %rd2, %rd42;
	ld.global.u32 	%r119, [%rd43];
	mad.lo.s32 	%r120, %r140, %r36, %r1;
	mul.wide.s32 	%rd44, %r120, 4;
	add.s64 	%rd45, %rd1, %rd44;
	ld.global.u32 	%r121, [%rd45];
	mad.lo.s32 	%r122, %r121, %r119, %r148;
	ld.global.u32 	%r123, [%rd43+4];
	mul.wide.u32 	%rd46, %r36, 4;
	add.s64 	%rd47, %rd45, %rd46;
	ld.global.u32 	%r124, [%rd47];
	mad.lo.s32 	%r125, %r124, %r123, %r122;
	ld.global.u32 	%r126, [%rd43+8];
	add.s64 	%rd48, %rd47, %rd46;
	ld.global.u32 	%r127, [%rd48];
	mad.lo.s32 	%r128, %r127, %r126, %r125;
	ld.global.u32 	%r129, [%rd43+12];
	add.s64 	%rd49, %rd48, %rd46;
	ld.global.u32 	%r130, [%rd49];
	mad.lo.s32 	%r148, %r130, %r129, %r128;
	add.s32 	%r140, %r140, 4;
$L__BB0_11:
	setp.eq.s32 	%p9, %r21, 0;
	@%p9 bra 	$L__BB0_14;
	mad.lo.s32 	%r146, %r140, %r36, %r1;
	mul.wide.u32 	%rd50, %r140, 4;
	add.s64 	%rd57, %rd2, %rd50;
	neg.s32 	%r145, %r21;
$L__BB0_13:
	.pragma "nounroll";
	mul.wide.s32 	%rd51, %r146, 4;
	add.s64 	%rd52, %rd1, %rd51;
	ld.global.u32 	%r131, [%rd57];
	ld.global.u32 	%r132, [%rd52];
	mad.lo.s32 	%r148, %r132, %r131, %r148;
	add.s32 	%r146, %r146, %r36;
	add.s64 	%rd57, %rd57, 4;
	add.s32 	%r145, %r145, 1;
	setp.ne.s32 	%p10, %r145, 0;
	@%p10 bra 	$L__BB0_13;
$L__BB0_14:
	cvta.to.global.u64 	%rd53, %rd9;
	mul.wide.s32 	%rd54, %r1, 4;
	add.s64 	%rd55, %rd53, %rd54;
	st.global.u32 	[%rd55], %r148;
$L__BB0_15:
	ret;

}


// ===== COMPILED SASS (sm_100) =====

	.target	sm_100

	.elftype	@"ET_EXEC"


//--------------------- .note.nv.tkinfo           --------------------------
	.section	.note.nv.tkinfo,"",@"SHT_NOTE"
	.sectionflags	@"SHF_NOTE_NV_TKINFO"
	.tkinfo
        /*0018*/ 	.word	0x00000002
        /*0030*/ 	.string	""
        /*0030*/ 	.string	"ptxas"
        /*0030*/ 	.string	"Cuda compilation tools, release 13.0, V13.0.88"
        /*0030*/ 	.string	"Build cuda_13.0.r13.0/compiler.36424714_0"
        /*0030*/ 	.string	"-arch sm_100 -m 64 "



//--------------------- .note.nv.cuinfo           --------------------------
	.section	.note.nv.cuinfo,"",@"SHT_NOTE"
	.sectionflags	@"SHF_NOTE_NV_CUINFO"
        /*0018*/ 	.short	0x0002
        /*001a*/ 	.short	0x0064
        /*001c*/ 	.short	0x0082
	.zero		2


//--------------------- .nv.info                  --------------------------
	.section	.nv.info,"",@"SHT_CUDA_INFO"
	.align	4


	//----- nvinfo : EIATTR_REGCOUNT
	.align		4
        /*0000*/ 	.byte	0x04, 0x2f
        /*0002*/ 	.short	(.L_1 - .L_0)
	.align		4
.L_0:
        /*0004*/ 	.word	index@(_Z21kernel_multiplicationPiS_S_ii)
        /*0008*/ 	.word	0x00000020


	//----- nvinfo : EIATTR_FRAME_SIZE
	.align		4
.L_1:
        /*000c*/ 	.byte	0x04, 0x11
        /*000e*/ 	.short	(.L_3 - .L_2)
	.align		4
.L_2:
        /*0010*/ 	.word	index@(_Z21kernel_multiplicationPiS_S_ii)
        /*0014*/ 	.word	0x00000000


	//----- nvinfo : EIATTR_MIN_STACK_SIZE
	.align		4
.L_3:
        /*0018*/ 	.byte	0x04, 0x12
        /*001a*/ 	.short	(.L_5 - .L_4)
	.align		4
.L_4:
        /*001c*/ 	.word	index@(_Z21kernel_multiplicationPiS_S_ii)
        /*0020*/ 	.word	0x00000000
.L_5:


//--------------------- .nv.compat                --------------------------
	.section	.nv.compat,"",@"SHT_CUDA_COMPAT_INFO"
	.align	4
        /*0000*/ 	.byte	0x02, 0x09, 0x00, 0x00, 0x02, 0x02, 0x01, 0x00, 0x02, 0x05, 0x05, 0x00, 0x03, 0x07, 0x01, 0x01
        /*0010*/ 	.byte	0x02, 0x03, 0x00, 0x00, 0x02, 0x06, 0x01, 0x00, 0x04, 0x0b, 0x08, 0x00, 0x09, 0x00, 0x00, 0x00
        /*0020*/ 	.byte	0x00, 0x00, 0x00, 0x00


//--------------------- .nv.info._Z21kernel_multiplicationPiS_S_ii --------------------------
	.section	.nv.info._Z21kernel_multiplicationPiS_S_ii,"",@"SHT_CUDA_INFO"
	.sectionflags	@""
	.align	4


	//----- nvinfo : EIATTR_CUDA_API_VERSION
	.align		4
        /*0000*/ 	.byte	0x04, 0x37
        /*0002*/ 	.short	(.L_7 - .L_6)
.L_6:
        /*0004*/ 	.word	0x00000082


	//----- nvinfo : EIATTR_KPARAM_INFO
	.align		4
.L_7:
        /*0008*/ 	.byte	0x04, 0x17
        /*000a*/ 	.short	(.L_9 - .L_8)
.L_8:
        /*000c*/ 	.word	0x00000000
        /*0010*/ 	.short	0x0004
        /*0012*/ 	.short	0x001c
        /*0014*/ 	.byte	0x00, 0xf0, 0x11, 0x00


	//----- nvinfo : EIATTR_KPARAM_INFO
	.align		4
.L_9:
        /*0018*/ 	.byte	0x04, 0x17
        /*001a*/ 	.short	(.L_11 - .L_10)
.L_10:
        /*001c*/ 	.word	0x00000000
        /*0020*/ 	.short	0x0003
        /*0022*/ 	.short	0x0018
        /*0024*/ 	.byte	0x00, 0xf0, 0x11, 0x00


	//----- nvinfo : EIATTR_KPARAM_INFO
	.align		4
.L_11:
        /*0028*/ 	.byte	0x04, 0x17
        /*002a*/ 	.short	(.L_13 - .L_12)
.L_12:
        /*002c*/ 	.word	0x00000000
        /*0030*/ 	.short	0x0002
        /*0032*/ 	.short	0x0010
        /*0034*/ 	.byte	0x00, 0xf5, 0x21, 0x00


	//----- nvinfo : EIATTR_KPARAM_INFO
	.align		4
.L_13:
        /*0038*/ 	.byte	0x04, 0x17
        /*003a*/ 	.short	(.L_15 - .L_14)
.L_14:
        /*003c*/ 	.word	0x00000000
        /*0040*/ 	.short	0x0001
        /*0042*/ 	.short	0x0008
        /*0044*/ 	.byte	0x00, 0xf5, 0x21, 0x00


	//----- nvinfo : EIATTR_KPARAM_INFO
	.align		4
.L_15:
        /*0048*/ 	.byte	0x04, 0x17
        /*004a*/ 	.short	(.L_17 - .L_16)
.L_16:
        /*004c*/ 	.word	0x00000000
        /*0050*/ 	.short	0x0000
        /*0052*/ 	.short	0x0000
        /*0054*/ 	.byte	0x00, 0xf5, 0x21, 0x00


	//----- nvinfo : EIATTR_SPARSE_MMA_MASK
	.align		4
.L_17:
        /*0058*/ 	.byte	0x03, 0x50
        /*005a*/ 	.short	0x0000


	//----- nvinfo : EIATTR_MAXREG_COUNT
	.align		4
        /*005c*/ 	.byte	0x03, 0x1b
        /*005e*/ 	.short	0x00ff


	//----- nvinfo : EIATTR_MERCURY_ISA_VERSION
	.align		4
        /*0060*/ 	.byte	0x03, 0x5f
        /*0062*/ 	.short	0x0101


	//----- nvinfo : EIATTR_VRC_CTA_INIT_COUNT
	.align		4
        /*0064*/ 	.byte	0x02, 0x4a
	.zero		1
	.zero		1


	//----- nvinfo : EIATTR_EXIT_INSTR_OFFSETS
	.align		4
        /*0068*/ 	.byte	0x04, 0x1c
        /*006a*/ 	.short	(.L_19 - .L_18)


	//   ....[0]....
.L_18:
        /*006c*/ 	.word	0x00000070


	//   ....[1]....
        /*0070*/ 	.word	0x00000bd0


	//----- nvinfo : EIATTR_CBANK_PARAM_SIZE
	.align		4
.L_19:
        /*0074*/ 	.byte	0x03, 0x19
        /*0076*/ 	.short	0x0020


	//----- nvinfo : EIATTR_PARAM_CBANK
	.align		4
        /*0078*/ 	.byte	0x04, 0x0a
        /*007a*/ 	.short	(.L_21 - .L_20)
	.align		4
.L_20:
        /*007c*/ 	.word	index@(.nv.constant0._Z21kernel_multiplicationPiS_S_ii)
        /*0080*/ 	.short	0x0380
        /*0082*/ 	.short	0x0020


	//----- nvinfo : EIATTR_SW_WAR
	.align		4
.L_21:
        /*0084*/ 	.byte	0x04, 0x36
        /*0086*/ 	.short	(.L_23 - .L_22)
.L_22:
        /*0088*/ 	.word	0x00000008
.L_23:


//--------------------- .nv.callgraph             --------------------------
	.section	.nv.callgraph,"",@"SHT_CUDA_CALLGRAPH"
	.align	4
	.sectionentsize	8
	.align		4
        /*0000*/ 	.word	0x00000000
	.align		4
        /*0004*/ 	.word	0xffffffff
	.align		4
        /*0008*/ 	.word	0x00000000
	.align		4
        /*000c*/ 	.word	0xfffffffe
	.align		4
        /*0010*/ 	.word	0x00000000
	.align		4
        /*0014*/ 	.word	0xfffffffd
	.align		4
        /*0018*/ 	.word	0x00000000
	.align		4
        /*001c*/ 	.word	0xfffffffc


//--------------------- .text._Z21kernel_multiplicationPiS_S_ii --------------------------
	.section	.text._Z21kernel_multiplicationPiS_S_ii,"ax",@progbits
	.align	128
        .global         _Z21kernel_multiplicationPiS_S_ii
        .type           _Z21kernel_multiplicationPiS_S_ii,@function
        .size           _Z21kernel_multiplicationPiS_S_ii,(.L_x_7 - _Z21kernel_multiplicationPiS_S_ii)
        .other          _Z21kernel_multiplicationPiS_S_ii,@"STO_CUDA_ENTRY STV_DEFAULT"
_Z21kernel_multiplicationPiS_S_ii:
.text._Z21kernel_multiplicationPiS_S_ii:
[----:B------:R-:W-:Y:S01]  /*0000*/  LDC R1, c[0x0][0x37c] ;  /* 0x0000df00ff017b82 */ /* 0x000fe20000000800 */
[----:B------:R-:W0:Y:S07]  /*0010*/  S2R R0, SR_TID.X ;  /* 0x0000000000007919 */ /* 0x000e2e0000002100 */
[----:B------:R-:W0:Y:S01]  /*0020*/  S2UR UR4, SR_CTAID.X ;  /* 0x00000000000479c3 */ /* 0x000e220000002500 */
[----:B------:R-:W1:Y:S07]  /*0030*/  LDCU UR5, c[0x0][0x398] ;  /* 0x00007300ff0577ac */ /* 0x000e6e0008000800 */
[----:B------:R-:W0:Y:S02]  /*0040*/  LDC R3, c[0x0][0x360] ;  /* 0x0000d800ff037b82 */ /* 0x000e240000000800 */
[----:B0-----:R-:W-:-:S05]  /*0050*/  IMAD R0, R3, UR4, R0 ;  /* 0x0000000403007c24 */ /* 0x001fca000f8e0200 */
[----:B-1----:R-:W-:-:S13]  /*0060*/  ISETP.GE.AND P0, PT, R0, UR5, PT ;  /* 0x0000000500007c0c */ /* 0x002fda000bf06270 */
[----:B------:R-:W-:Y:S05]  /*0070*/  @P0 EXIT ;  /* 0x000000000000094d */ /* 0x000fea0003800000 */
[----:B------:R-:W0:Y:S01]  /*0080*/  LDC R3, c[0x0][0x39c] ;  /* 0x0000e700ff037b82 */ /* 0x000e220000000800 */
[----:B------:R-:W1:Y:S01]  /*0090*/  LDCU.64 UR6, c[0x0][0x358] ;  /* 0x00006b00ff0677ac */ /* 0x000e620008000a00 */
[----:B------:R-:W-:Y:S01]  /*00a0*/  HFMA2 R19, -RZ, RZ, 0, 0 ;  /* 0x00000000ff137431 */ /* 0x000fe200000001ff */
[----:B0-----:R-:W-:-:S13]  /*00b0*/  ISETP.GE.AND P0, PT, R3, 0x1, PT ;  /* 0x000000010300780c */ /* 0x001fda0003f06270 */
[----:B-1----:R-:W-:Y:S05]  /*00c0*/  @!P0 BRA `(.L_x_0) ;  /* 0x0000000800b48947 */ /* 0x002fea0003800000 */
[C---:B------:R-:W-:Y:S02]  /*00d0*/  IADD3 R2, PT, PT, R3.reuse, -0x1, RZ ;  /* 0xffffffff03027810 */ /* 0x040fe40007ffe0ff */
[----:B------:R-:W-:Y:S02]  /*00e0*/  LOP3.LUT R4, R3, 0xf, RZ, 0xc0, !PT ;  /* 0x0000000f03047812 */ /* 0x000fe400078ec0ff */
[----:B------:R-:W-:Y:S02]  /*00f0*/  ISETP.GE.U32.AND P1, PT, R2, 0xf, PT ;  /* 0x0000000f0200780c */ /* 0x000fe40003f26070 */
[----:B------:R-:W-:Y:S02]  /*0100*/  ISETP.NE.AND P0, PT, R4, RZ, PT ;  /* 0x000000ff0400720c */ /* 0x000fe40003f05270 */
[----:B------:R-:W-:Y:S02]  /*0110*/  MOV R5, RZ ;  /* 0x000000ff00057202 */ /* 0x000fe40000000f00 */
[----:B------:R-:W-:-:S07]  /*0120*/  MOV R19, RZ ;  /* 0x000000ff00137202 */ /* 0x000fce0000000f00 */
[----:B------:R-:W-:Y:S05]  /*0130*/  @!P1 BRA `(.L_x_1) ;  /* 0x0000000400409947 */ /* 0x000fea0003800000 */
[----:B------:R-:W0:Y:S01]  /*0140*/  LDCU.64 UR4, c[0x0][0x380] ;  /* 0x00007000ff0477ac */ /* 0x000e220008000a00 */
[----:B------:R-:W-:Y:S02]  /*0150*/  LOP3.LUT R5, R3, 0x7ffffff0, RZ, 0xc0, !PT ;  /* 0x7ffffff003057812 */ /* 0x000fe400078ec0ff */
[----:B------:R-:W-:Y:S02]  /*0160*/  MOV R19, RZ ;  /* 0x000000ff00137202 */ /* 0x000fe40000000f00 */
[----:B------:R-:W-:Y:S02]  /*0170*/  MOV R2, R0 ;  /* 0x0000000000027202 */ /* 0x000fe40000000f00 */
[----:B------:R-:W-:Y:S01]  /*0180*/  IADD3 R6, PT, PT, -R5, RZ, RZ ;  /* 0x000000ff05067210 */ /* 0x000fe20007ffe1ff */
[----:B0-----:R-:W-:-:S04]  /*0190*/  UIADD3 UR4, UP0, UPT, UR4, 0x20, URZ ;  /* 0x0000002004047890 */ /* 0x001fc8000ff1e0ff */
[----:B------:R-:W-:Y:S02]  /*01a0*/  UIADD3.X UR5, UPT, UPT, URZ, UR5, URZ, UP0, !UPT ;  /* 0x00000005ff057290 */ /* 0x000fe400087fe4ff */
[----:B------:R-:W-:-:S04]  /*01b0*/  MOV R12, UR4 ;  /* 0x00000004000c7c02 */ /* 0x000fc80008000f00 */
[----:B------:R-:W-:-:S07]  /*01c0*/  MOV R13, UR5 ;  /* 0x00000005000d7c02 */ /* 0x000fce0008000f00 */
.L_x_2:
[----:B------:R-:W0:Y:S01]  /*01d0*/  LDC.64 R8, c[0x0][0x388] ;  /* 0x0000e200ff087b82 */ /* 0x000e220000000a00 */
[----:B------:R-:W2:Y:S04]  /*01e0*/  LDG.E R18, desc[UR6][R12.64+-0x20] ;  /* 0xffffe0060c127981 */ /* 0x000ea8000c1e1900 */
[----:B------:R-:W3:Y:S04]  /*01f0*/  LDG.E R16, desc[UR6][R12.64+-0x1c] ;  /* 0xffffe4060c107981 */ /* 0x000ee8000c1e1900 */
[----:B------:R-:W4:Y:S04]  /*0200*/  LDG.E R15, desc[UR6][R12.64+-0x18] ;  /* 0xffffe8060c0f7981 */ /* 0x000f28000c1e1900 */
[----:B------:R-:W5:Y:S04]  /*0210*/  LDG.E R26, desc[UR6][R12.64+-0x14] ;  /* 0xffffec060c1a7981 */ /* 0x000f68000c1e1900 */
[----:B------:R-:W5:Y:S01]  /*0220*/  LDG.E R7, desc[UR6][R12.64+-0xc] ;  /* 0xfffff4060c077981 */ /* 0x000f62000c1e1900 */
[----:B0-----:R-:W-:-:S05]  /*0230*/  IMAD.WIDE R8, R2, 0x4, R8 ;  /* 0x0000000402087825 */ /* 0x001fca00078e0208 */
[----:B------:R-:W2:Y:S01]  /*0240*/  LDG.E R27, desc[UR6][R8.64] ;  /* 0x00000006081b7981 */ /* 0x000ea2000c1e1900 */
[----:B------:R-:W-:-:S05]  /*0250*/  IMAD.WIDE.U32 R20, R3, 0x4, R8 ;  /* 0x0000000403147825 */ /* 0x000fca00078e0008 */
[----:B------:R0:W3:Y:S01]  /*0260*/  LDG.E R17, desc[UR6][R20.64] ;  /* 0x0000000614117981 */ /* 0x0000e2000c1e1900 */
[----:B------:R-:W-:-:S03]  /*0270*/  IMAD.WIDE.U32 R24, R3, 0x4, R20 ;  /* 0x0000000403187825 */ /* 0x000fc600078e0014 */
[----:B------:R-:W5:Y:S01]  /*0280*/  LDG.E R8, desc[UR6][R12.64+-0x10] ;  /* 0xfffff0060c087981 */ /* 0x000f62000c1e1900 */
[----:B------:R-:W-:-:S03]  /*0290*/  IMAD.WIDE.U32 R10, R3, 0x4, R24 ;  /* 0x00000004030a7825 */ /* 0x000fc600078e0018 */
[----:B------:R1:W4:Y:S01]  /*02a0*/  LDG.E R14, desc[UR6][R24.64] ;  /* 0x00000006180e7981 */ /* 0x000322000c1e1900 */
[----:B------:R-:W-:-:S03]  /*02b0*/  IMAD.WIDE.U32 R28, R3, 0x4, R10 ;  /* 0x00000004031c7825 */ /* 0x000fc600078e000a */
[----:B------:R-:W5:Y:S01]  /*02c0*/  LDG.E R11, desc[UR6][R10.64] ;  /* 0x000000060a0b7981 */ /* 0x000f62000c1e1900 */
[----:B------:R-:W-:-:S03]  /*02d0*/  IMAD.WIDE.U32 R22, R3, 0x4, R28 ;  /* 0x0000000403167825 */ /* 0x000fc600078e001c */
[----:B------:R-:W5:Y:S01]  /*02e0*/  LDG.E R9, desc[UR6][R28.64] ;  /* 0x000000061c097981 */ /* 0x000f62000c1e1900 */
[----:B0-----:R-:W-:-:S03]  /*02f0*/  IMAD.WIDE.U32 R20, R3, 0x4, R22 ;  /* 0x0000000403147825 */ /* 0x001fc600078e0016 */
[----:B------:R-:W5:Y:S04]  /*0300*/  LDG.E R22, desc[UR6][R22.64] ;  /* 0x0000000616167981 */ /* 0x000f68000c1e1900 */
[----:B------:R2:W5:Y:S01]  /*0310*/  LDG.E R10, desc[UR6][R20.64] ;  /* 0x00000006140a7981 */ /* 0x000562000c1e1900 */
[----:B-1----:R-:W-:-:S03]  /*0320*/  IMAD.WIDE.U32 R24, R3, 0x4, R20 ;  /* 0x0000000403187825 */ /* 0x002fc600078e0014 */
[----:B------:R-:W5:Y:S04]  /*0330*/  LDG.E R23, desc[UR6][R12.64+-0x8] ;  /* 0xfffff8060c177981 */ /* 0x000f68000c1e1900 */
[----:B------:R0:W5:Y:S01]  /*0340*/  LDG.E R28, desc[UR6][R24.64] ;  /* 0x00000006181c7981 */ /* 0x000162000c1e1900 */
[----:B--2---:R-:W-:-:S03]  /*0350*/  IMAD R20, R18, R27, R19 ;  /* 0x0000001b12147224 */ /* 0x004fc600078e0213 */
[----:B------:R-:W2:Y:S01]  /*0360*/  LDG.E R27, desc[UR6][R12.64+-0x4] ;  /* 0xfffffc060c1b7981 */ /* 0x000ea2000c1e1900 */
[----:B------:R-:W-:-:S04]  /*0370*/  IMAD.WIDE.U32 R18, R3, 0x4, R24 ;  /* 0x0000000403127825 */ /* 0x000fc800078e0018 */
[----:B---3--:R-:W-:Y:S02]  /*0380*/  IMAD R29, R16, R17, R20 ;  /* 0x00000011101d7224 */ /* 0x008fe400078e0214 */
[----:B------:R-:W-:Y:S02]  /*0390*/  IMAD.WIDE.U32 R16, R3, 0x4, R18 ;  /* 0x0000000403107825 */ /* 0x000fe400078e0012 */
[----:B------:R-:W3:Y:S02]  /*03a0*/  LDG.E R18, desc[UR6][R18.64] ;  /* 0x0000000612127981 */ /* 0x000ee4000c1e1900 */
[----:B----4-:R-:W-:Y:S02]  /*03b0*/  IMAD R29, R15, R14, R29 ;  /* 0x0000000e0f1d7224 */ /* 0x010fe400078e021d */
[----:B------:R-:W-:Y:S02]  /*03c0*/  IMAD.WIDE.U32 R14, R3, 0x4, R16 ;  /* 0x00000004030e7825 */ /* 0x000fe400078e0010 */
[----:B------:R-:W4:Y:S02]  /*03d0*/  LDG.E R16, desc[UR6][R16.64] ;  /* 0x0000000610107981 */ /* 0x000f24000c1e1900 */
[----:B-----5:R-:W-:-:S02]  /*03e0*/  IMAD R26, R26, R11, R29 ;  /* 0x0000000b1a1a7224 */ /* 0x020fc400078e021d */
[----:B------:R-:W5:Y:S01]  /*03f0*/  LDG.E R19, desc[UR6][R12.64+0x14] ;  /* 0x000014060c137981 */ /* 0x000f62000c1e1900 */
[----:B------:R-:W-:-:S03]  /*0400*/  IMAD.WIDE.U32 R20, R3, 0x4, R14 ;  /* 0x0000000403147825 */ /* 0x000fc600078e000e */
[----:B------:R-:W3:Y:S01]  /*0410*/  LDG.E R11, desc[UR6][R12.64] ;  /* 0x000000060c0b7981 */ /* 0x000ee2000c1e1900 */
[----:B0-----:R-:W-:Y:S02]  /*0420*/  IMAD R24, R8, R9, R26 ;  /* 0x0000000908187224 */ /* 0x001fe400078e021a */
[----:B------:R-:W-:Y:S01]  /*0430*/  IMAD.WIDE.U32 R8, R3, 0x4, R20 ;  /* 0x0000000403087825 */ /* 0x000fe200078e0014 */
[----:B------:R-:W4:Y:S04]  /*0440*/  LDG.E R29, desc[UR6][R12.64+0x4] ;  /* 0x000004060c1d7981 */ /* 0x000f28000c1e1900 */
[----:B------:R-:W5:Y:S01]  /*0450*/  LDG.E R14, desc[UR6][R14.64] ;  /* 0x000000060e0e7981 */ /* 0x000f62000c1e1900 */
[----:B------:R-:W-:Y:S02]  /*0460*/  IMAD R22, R7, R22, R24 ;  /* 0x0000001607167224 */ /* 0x000fe400078e0218 */
[----:B------:R-:W-:Y:S01]  /*0470*/  IMAD.WIDE.U32 R24, R3, 0x4, R8 ;  /* 0x0000000403187825 */ /* 0x000fe200078e0008 */
[----:B------:R0:W5:Y:S04]  /*0480*/  LDG.E R26, desc[UR6][R20.64] ;  /* 0x00000006141a7981 */ /* 0x000168000c1e1900 */
[----:B------:R-:W5:Y:S04]  /*0490*/  LDG.E R7, desc[UR6][R12.64+0xc] ;  /* 0x00000c060c077981 */ /* 0x000f68000c1e1900 */
[----:B------:R-:W5:Y:S01]  /*04a0*/  LDG.E R15, desc[UR6][R12.64+0x8] ;  /* 0x000008060c0f7981 */ /* 0x000f62000c1e1900 */
[----:B------:R-:W-:-:S02]  /*04b0*/  IMAD R10, R23, R10, R22 ;  /* 0x0000000a170a7224 */ /* 0x000fc400078e0216 */
[C---:B------:R-:W-:Y:S01]  /*04c0*/  IMAD.WIDE.U32 R22, R3.reuse, 0x4, R24 ;  /* 0x0000000403167825 */ /* 0x040fe200078e0018 */
[----:B------:R-:W5:Y:S04]  /*04d0*/  LDG.E R8, desc[UR6][R8.64] ;  /* 0x0000000608087981 */ /* 0x000f68000c1e1900 */
[----:B------:R-:W5:Y:S01]  /*04e0*/  LDG.E R17, desc[UR6][R12.64+0x10] ;  /* 0x000010060c117981 */ /* 0x000f62000c1e1900 */
[----:B0-----:R-:W-:-:S03]  /*04f0*/  IMAD.WIDE.U32 R20, R3, 0x4, R22 ;  /* 0x0000000403147825 */ /* 0x001fc600078e0016 */
[----:B------:R-:W5:Y:S04]  /*0500*/  LDG.E R24, desc[UR6][R24.64] ;  /* 0x0000000618187981 */ /* 0x000f68000c1e1900 */
[----:B------:R-:W5:Y:S04]  /*0510*/  LDG.E R20, desc[UR6][R20.64] ;  /* 0x0000000614147981 */ /* 0x000f68000c1e1900 */
[----:B------:R-:W5:Y:S01]  /*0520*/  LDG.E R9, desc[UR6][R12.64+0x1c] ;  /* 0x00001c060c097981 */ /* 0x000f62000c1e1900 */
[----:B--2---:R-:W-:-:S03]  /*0530*/  IMAD R28, R27, R28, R10 ;  /* 0x0000001c1b1c7224 */ /* 0x004fc600078e020a */
[----:B------:R-:W2:Y:S04]  /*0540*/  LDG.E R10, desc[UR6][R22.64] ;  /* 0x00000006160a7981 */ /* 0x000ea8000c1e1900 */
[----:B------:R0:W2:Y:S01]  /*0550*/  LDG.E R27, desc[UR6][R12.64+0x18] ;  /* 0x000018060c1b7981 */ /* 0x0000a2000c1e1900 */
[----:B------:R-:W-:-:S04]  /*0560*/  IADD3 R6, PT, PT, R6, 0x10, RZ ;  /* 0x0000001006067810 */ /* 0x000fc80007ffe0ff */
[----:B------:R-:W-:Y:S01]  /*0570*/  ISETP.NE.AND P1, PT, R6, RZ, PT ;  /* 0x000000ff0600720c */ /* 0x000fe20003f25270 */
[----:B---3--:R-:W-:-:S04]  /*0580*/  IMAD R11, R11, R18, R28 ;  /* 0x000000120b0b7224 */ /* 0x008fc800078e021c */
[----:B----4-:R-:W-:-:S04]  /*0590*/  IMAD R11, R29, R16, R11 ;  /* 0x000000101d0b7224 */ /* 0x010fc800078e020b */
[----:B-----5:R-:W-:-:S04]  /*05a0*/  IMAD R11, R15, R14, R11 ;  /* 0x0000000e0f0b7224 */ /* 0x020fc800078e020b */
[----:B------:R-:W-:-:S04]  /*05b0*/  IMAD R7, R7, R26, R11 ;  /* 0x0000001a07077224 */ /* 0x000fc800078e020b */
[----:B------:R-:W-:-:S04]  /*05c0*/  IMAD R7, R17, R8, R7 ;  /* 0x0000000811077224 */ /* 0x000fc800078e0207 */
[----:B------:R-:W-:Y:S01]  /*05d0*/  IMAD R7, R19, R24, R7 ;  /* 0x0000001813077224 */ /* 0x000fe200078e0207 */
[----:B0-----:R-:W-:Y:S02]  /*05e0*/  IADD3 R12, P2, PT, R12, 0x40, RZ ;  /* 0x000000400c0c7810 */ /* 0x001fe40007f5e0ff */
[----:B------:R-:W-:Y:S02]  /*05f0*/  LEA R2, R3, R2, 0x4 ;  /* 0x0000000203027211 */ /* 0x000fe400078e20ff */
[----:B------:R-:W-:Y:S01]  /*0600*/  IADD3.X R13, PT, PT, RZ, R13, RZ, P2, !PT ;  /* 0x0000000dff0d7210 */ /* 0x000fe200017fe4ff */
[----:B--2---:R-:W-:-:S04]  /*0610*/  IMAD R7, R27, R10, R7 ;  /* 0x0000000a1b077224 */ /* 0x004fc800078e0207 */
[----:B------:R-:W-:Y:S01]  /*0620*/  IMAD R19, R9, R20, R7 ;  /* 0x0000001409137224 */ /* 0x000fe200078e0207 */
[----:B------:R-:W-:Y:S06]  /*0630*/  @P1 BRA `(.L_x_2) ;  /* 0xfffffff800e41947 */ /* 0x000fec000383ffff */
.L_x_1:
[----:B------:R-:W-:Y:S05]  /*0640*/  @!P0 BRA `(.L_x_0) ;  /* 0x0000000400548947 */ /* 0x000fea0003800000 */
[----:B------:R-:W-:Y:S02]  /*0650*/  ISETP.GE.U32.AND P0, PT, R4, 0x8, PT ;  /* 0x000000080400780c */ /* 0x000fe40003f06070 */
[----:B------:R-:W-:-:S04]  /*0660*/  LOP3.LUT R27, R3, 0x7, RZ, 0xc0, !PT ;  /* 0x00000007031b7812 */ /* 0x000fc800078ec0ff */
[----:B------:R-:W-:-:S07]  /*0670*/  ISETP.NE.AND P1, PT, R27, RZ, PT ;  /* 0x000000ff1b00720c */ /* 0x000fce0003f25270 */
[----:B------:R-:W-:Y:S06]  /*0680*/  @!P0 BRA `(.L_x_3) ;  /* 0x0000000000948947 */ /* 0x000fec0003800000 */
[----:B------:R-:W0:Y:S01]  /*0690*/  LDC.64 R12, c[0x0][0x388] ;  /* 0x0000e200ff0c7b82 */ /* 0x000e220000000a00 */
[----:B------:R-:W-:-:S07]  /*06a0*/  IMAD R9, R5, R3, R0 ;  /* 0x0000000305097224 */ /* 0x000fce00078e0200 */
[----:B------:R-:W1:Y:S01]  /*06b0*/  LDC.64 R6, c[0x0][0x380] ;  /* 0x0000e000ff067b82 */ /* 0x000e620000000a00 */
[----:B0-----:R-:W-:-:S05]  /*06c0*/  IMAD.WIDE R12, R9, 0x4, R12 ;  /* 0x00000004090c7825 */ /* 0x001fca00078e020c */
[----:B------:R0:W2:Y:S01]  /*06d0*/  LDG.E R2, desc[UR6][R12.64] ;  /* 0x000000060c027981 */ /* 0x0000a2000c1e1900 */
[----:B------:R-:W-:-:S04]  /*06e0*/  IMAD.WIDE.U32 R14, R3, 0x4, R12 ;  /* 0x00000004030e7825 */ /* 0x000fc800078e000c */
[----:B-1----:R-:W-:Y:S01]  /*06f0*/  IMAD.WIDE.U32 R6, R5, 0x4, R6 ;  /* 0x0000000405067825 */ /* 0x002fe200078e0006 */
[----:B------:R1:W3:Y:S03]  /*0700*/  LDG.E R21, desc[UR6][R14.64] ;  /* 0x000000060e157981 */ /* 0x0002e6000c1e1900 */
[C---:B------:R-:W-:Y:S01]  /*0710*/  IMAD.WIDE.U32 R24, R3.reuse, 0x4, R14 ;  /* 0x0000000403187825 */ /* 0x040fe200078e000e */
[----:B------:R-:W2:Y:S04]  /*0720*/  LDG.E R18, desc[UR6][R6.64] ;  /* 0x0000000606127981 */ /* 0x000ea8000c1e1900 */
[----:B------:R-:W3:Y:S01]  /*0730*/  LDG.E R4, desc[UR6][R6.64+0x4] ;  /* 0x0000040606047981 */ /* 0x000ee2000c1e1900 */
[----:B------:R-:W-:-:S03]  /*0740*/  IMAD.WIDE.U32 R16, R3, 0x4, R24 ;  /* 0x0000000403107825 */ /* 0x000fc600078e0018 */
[----:B------:R-:W4:Y:S01]  /*0750*/  LDG.E R23, desc[UR6][R24.64] ;  /* 0x0000000618177981 */ /* 0x000f22000c1e1900 */
[----:B------:R-:W-:-:S03]  /*0760*/  IMAD.WIDE.U32 R10, R3, 0x4, R16 ;  /* 0x00000004030a7825 */ /* 0x000fc600078e0010 */
[----:B------:R-:W4:Y:S04]  /*0770*/  LDG.E R20, desc[UR6][R6.64+0x8] ;  /* 0x0000080606147981 */ /* 0x000f28000c1e1900 */
[----:B------:R-:W5:Y:S01]  /*0780*/  LDG.E R17, desc[UR6][R16.64] ;  /* 0x0000000610117981 */ /* 0x000f62000c1e1900 */
[----:B------:R-:W-:-:S03]  /*0790*/  IMAD.WIDE.U32 R8, R3, 0x4, R10 ;  /* 0x0000000403087825 */ /* 0x000fc600078e000a */
[----:B------:R-:W5:Y:S01]  /*07a0*/  LDG.E R22, desc[UR6][R6.64+0xc] ;  /* 0x00000c0606167981 */ /* 0x000f62000c1e1900 */
[----:B0-----:R-:W-:-:S03]  /*07b0*/  IMAD.WIDE.U32 R12, R3, 0x4, R8 ;  /* 0x00000004030c7825 */ /* 0x001fc600078e0008 */
[----:B------:R-:W5:Y:S04]  /*07c0*/  LDG.E R11, desc[UR6][R10.64] ;  /* 0x000000060a0b7981 */ /* 0x000f68000c1e1900 */
[----:B------:R-:W5:Y:S01]  /*07d0*/  LDG.E R26, desc[UR6][R6.64+0x10] ;  /* 0x00001006061a7981 */ /* 0x000f62000c1e1900 */
[----:B-1----:R-:W-:-:S03]  /*07e0*/  IMAD.WIDE.U32 R14, R3, 0x4, R12 ;  /* 0x00000004030e7825 */ /* 0x002fc600078e000c */
[----:B------:R-:W5:Y:S04]  /*07f0*/  LDG.E R9, desc[UR6][R8.64] ;  /* 0x0000000608097981 */ /* 0x000f68000c1e1900 */
[----:B------:R-:W5:Y:S04]  /*0800*/  LDG.E R28, desc[UR6][R6.64+0x14] ;  /* 0x00001406061c7981 */ /* 0x000f68000c1e1900 */
[----:B------:R-:W5:Y:S04]  /*0810*/  LDG.E R13, desc[UR6][R12.64] ;  /* 0x000000060c0d7981 */ /* 0x000f68000c1e1900 */
[----:B------:R-:W5:Y:S04]  /*0820*/  LDG.E R24, desc[UR6][R6.64+0x18] ;  /* 0x0000180606187981 */ /* 0x000f68000c1e1900 */
[----:B------:R-:W5:Y:S04]  /*0830*/  LDG.E R14, desc[UR6][R14.64] ;  /* 0x000000060e0e7981 */ /* 0x000f68000c1e1900 */
[----:B------:R-:W5:Y:S01]  /*0840*/  LDG.E R16, desc[UR6][R6.64+0x1c] ;  /* 0x00001c0606107981 */ /* 0x000f62000c1e1900 */
[----:B------:R-:W-:Y:S01]  /*0850*/  IADD3 R5, PT, PT, R5, 0x8, RZ ;  /* 0x0000000805057810 */ /* 0x000fe20007ffe0ff */
[----:B--2---:R-:W-:-:S04]  /*0860*/  IMAD R2, R18, R2, R19 ;  /* 0x0000000212027224 */ /* 0x004fc800078e0213 */
[----:B---3--:R-:W-:-:S04]  /*0870*/  IMAD R2, R4, R21, R2 ;  /* 0x0000001504027224 */ /* 0x008fc800078e0202 */
[----:B----4-:R-:W-:-:S04]  /*0880*/  IMAD R2, R20, R23, R2 ;  /* 0x0000001714027224 */ /* 0x010fc800078e0202 */
[----:B-----5:R-:W-:-:S04]  /*0890*/  IMAD R2, R22, R17, R2 ;  /* 0x0000001116027224 */ /* 0x020fc800078e0202 */
[----:B------:R-:W-:-:S04]  /*08a0*/  IMAD R2, R26, R11, R2 ;  /* 0x0000000b1a027224 */ /* 0x000fc800078e0202 */
[----:B------:R-:W-:-:S04]  /*08b0*/  IMAD R2, R28, R9, R2 ;  /* 0x000000091c027224 */ /* 0x000fc800078e0202 */
[----:B------:R-:W-:-:S04]  /*08c0*/  IMAD R19, R24, R13, R2 ;  /* 0x0000000d18137224 */ /* 0x000fc800078e0202 */
[----:B------:R-:W-:-:S07]  /*08d0*/  IMAD R19, R16, R14, R19 ;  /* 0x0000000e10137224 */ /* 0x000fce00078e0213 */
.L_x_3:
        /* <DEDUP_REMOVED lines=8> */
[----:B0-----:R-:W-:-:S04]  /*0960*/  IMAD.WIDE R8, R11, 0x4, R8 ;  /* 0x000000040b087825 */ /* 0x001fc800078e0208 */
[----:B------:R-:W-:Y:S02]  /*0970*/  IMAD.WIDE.U32 R10, R3, 0x4, R8 ;  /* 0x00000004030a7825 */ /* 0x000fe400078e0008 */
[----:B------:R-:W2:Y:S02]  /*0980*/  LDG.E R8, desc[UR6][R8.64] ;  /* 0x0000000608087981 */ /* 0x000ea4000c1e1900 */
[----:B-1----:R-:W-:-:S04]  /*0990*/  IMAD.WIDE.U32 R6, R5, 0x4, R6 ;  /* 0x0000000405067825 */ /* 0x002fc800078e0006 */
[C---:B------:R-:W-:Y:S01]  /*09a0*/  IMAD.WIDE.U32 R12, R3.reuse, 0x4, R10 ;  /* 0x00000004030c7825 */ /* 0x040fe200078e000a */
[----:B------:R-:W2:Y:S04]  /*09b0*/  LDG.E R4, desc[UR6][R6.64] ;  /* 0x0000000606047981 */ /* 0x000ea8000c1e1900 */
[----:B------:R-:W3:Y:S01]  /*09c0*/  LDG.E R10, desc[UR6][R10.64] ;  /* 0x000000060a0a7981 */ /* 0x000ee2000c1e1900 */
[----:B------:R-:W-:-:S03]  /*09d0*/  IMAD.WIDE.U32 R14, R3, 0x4, R12 ;  /* 0x00000004030e7825 */ /* 0x000fc600078e000c */
[----:B------:R-:W3:Y:S04]  /*09e0*/  LDG.E R17, desc[UR6][R6.64+0x4] ;  /* 0x0000040606117981 */ /* 0x000ee8000c1e1900 */
[----:B------:R-:W4:Y:S04]  /*09f0*/  LDG.E R12, desc[UR6][R12.64] ;  /* 0x000000060c0c7981 */ /* 0x000f28000c1e1900 */
[----:B------:R-:W4:Y:S04]  /*0a00*/  LDG.E R21, desc[UR6][R6.64+0x8] ;  /* 0x0000080606157981 */ /* 0x000f28000c1e1900 */
[----:B------:R-:W5:Y:S04]  /*0a10*/  LDG.E R14, desc[UR6][R14.64] ;  /* 0x000000060e0e7981 */ /* 0x000f68000c1e1900 */
[----:B------:R-:W5:Y:S01]  /*0a20*/  LDG.E R23, desc[UR6][R6.64+0xc] ;  /* 0x00000c0606177981 */ /* 0x000f62000c1e1900 */
[----:B------:R-:W-:Y:S01]  /*0a30*/  IADD3 R5, PT, PT, R5, 0x4, RZ ;  /* 0x0000000405057810 */ /* 0x000fe20007ffe0ff */
[----:B--2---:R-:W-:-:S04]  /*0a40*/  IMAD R4, R4, R8, R19 ;  /* 0x0000000804047224 */ /* 0x004fc800078e0213 */
[----:B---3--:R-:W-:-:S04]  /*0a50*/  IMAD R4, R17, R10, R4 ;  /* 0x0000000a11047224 */ /* 0x008fc800078e0204 */
[----:B----4-:R-:W-:-:S04]  /*0a60*/  IMAD R4, R21, R12, R4 ;  /* 0x0000000c15047224 */ /* 0x010fc800078e0204 */
[----:B-----5:R-:W-:-:S07]  /*0a70*/  IMAD R19, R23, R14, R4 ;  /* 0x0000000e17137224 */ /* 0x020fce00078e0204 */
.L_x_4:
[----:B------:R-:W-:Y:S05]  /*0a80*/  @!P1 BRA `(.L_x_0) ;  /* 0x0000000000449947 */ /* 0x000fea0003800000 */
[----:B------:R-:W0:Y:S01]  /*0a90*/  LDC.64 R8, c[0x0][0x380] ;  /* 0x0000e000ff087b82 */ /* 0x000e220000000a00 */
[----:B------:R-:W-:Y:S01]  /*0aa0*/  IADD3 R10, PT, PT, -R2, RZ, RZ ;  /* 0x000000ff020a7210 */ /* 0x000fe20007ffe1ff */
[----:B------:R-:W-:-:S06]  /*0ab0*/  IMAD R2, R5, R3, R0 ;  /* 0x0000000305027224 */ /* 0x000fcc00078e0200 */
[----:B------:R-:W1:Y:S01]  /*0ac0*/  LDC.64 R6, c[0x0][0x388] ;  /* 0x0000e200ff067b82 */ /* 0x000e620000000a00 */
[----:B0-----:R-:W-:-:S03]  /*0ad0*/  IMAD.WIDE.U32 R8, R5, 0x4, R8 ;  /* 0x0000000405087825 */ /* 0x001fc600078e0008 */
[----:B------:R-:W-:-:S07]  /*0ae0*/  MOV R11, R8 ;  /* 0x00000008000b7202 */ /* 0x000fce0000000f00 */
.L_x_5:
[----:B-1----:R-:W-:Y:S01]  /*0af0*/  IMAD.WIDE R4, R2, 0x4, R6 ;  /* 0x0000000402047825 */ /* 0x002fe200078e0206 */
[----:B------:R-:W-:-:S05]  /*0b00*/  MOV R8, R11 ;  /* 0x0000000b00087202 */ /* 0x000fca0000000f00 */
[----:B------:R-:W2:Y:S04]  /*0b10*/  LDG.E R4, desc[UR6][R4.64] ;  /* 0x0000000604047981 */ /* 0x000ea8000c1e1900 */
[----:B------:R0:W2:Y:S01]  /*0b20*/  LDG.E R8, desc[UR6][R8.64] ;  /* 0x0000000608087981 */ /* 0x0000a2000c1e1900 */
[----:B------:R-:W-:Y:S02]  /*0b30*/  IADD3 R10, PT, PT, R10, 0x1, RZ ;  /* 0x000000010a0a7810 */ /* 0x000fe40007ffe0ff */
[----:B------:R-:W-:Y:S02]  /*0b40*/  IADD3 R11, P1, PT, R11, 0x4, RZ ;  /* 0x000000040b0b7810 */ /* 0x000fe40007f3e0ff */
[----:B------:R-:W-:Y:S02]  /*0b50*/  ISETP.NE.AND P0, PT, R10, RZ, PT ;  /* 0x000000ff0a00720c */ /* 0x000fe40003f05270 */
[----:B------:R-:W-:-:S02]  /*0b60*/  IADD3 R2, PT, PT, R2, R3, RZ ;  /* 0x0000000302027210 */ /* 0x000fc40007ffe0ff */
[----:B0-----:R-:W-:Y:S01]  /*0b70*/  IADD3.X R9, PT, PT, RZ, R9, RZ, P1, !PT ;  /* 0x00000009ff097210 */ /* 0x001fe20000ffe4ff */
[----:B--2---:R-:W-:-:S08]  /*0b80*/  IMAD R19, R8, R4, R19 ;  /* 0x0000000408137224 */ /* 0x004fd000078e0213 */
[----:B------:R-:W-:Y:S05]  /*0b90*/  @P0 BRA `(.L_x_5) ;  /* 0xfffffffc00d40947 */ /* 0x000fea000383ffff */
.L_x_0:
[----:B------:R-:W0:Y:S02]  /*0ba0*/  LDC.64 R2, c[0x0][0x390] ;  /* 0x0000e400ff027b82 */ /* 0x000e240000000a00 */
[----:B0-----:R-:W-:-:S05]  /*0bb0*/  IMAD.WIDE R2, R0, 0x4, R2 ;  /* 0x0000000400027825 */ /* 0x001fca00078e0202 */
[----:B------:R-:W-:Y:S01]  /*0bc0*/  STG.E desc[UR6][R2.64], R19 ;  /* 0x0000001302007986 */ /* 0x000fe2000c101906 */
[----:B------:R-:W-:Y:S05]  /*0bd0*/  EXIT ;  /* 0x000000000000794d */ /* 0x000fea0003800000 */
.L_x_6:
[----:B------:R-:W-:-:S00]  /*0be0*/  BRA `(.L_x_6) ;  /* 0xfffffffc00fc7947 */ /* 0x000fc0000383ffff */
[----:B------:R-:W-:-:S00]  /*0bf0*/  NOP ;  /* 0x0000000000007918 */ /* 0x000fc00000000000 */
        /* <DEDUP_REMOVED lines=8> */
.L_x_7:


//--------------------- .nv.shared.reserved.0     --------------------------
	.section	.nv.shared.reserved.0,"aw",@nobits
	.weak		__nv_reservedSMEM_offset_0_alias
	.size		__nv_reservedSMEM_offset_0_alias, 0, 64
	.other		__nv_reservedSMEM_offset_0_alias,@"STO_CUDA_RESERVED_SHARED STV_DEFAULT"
__nv_reservedSMEM_offset_0_alias:
	.zero		0
	.zero		64


//--------------------- .nv.constant0._Z21kernel_multiplicationPiS_S_ii --------------------------
	.section	.nv.constant0._Z21kernel_multiplicationPiS_S_ii,"a",@progbits
	.sectionflags	@""
	.align	4
.nv.constant0._Z21kernel_multiplicationPiS_S_ii:
	.zero		928


//--------------------- SYMBOLS --------------------------

	.type		.nv.reservedSmem.offset0,@object
	.size		.nv.reservedSmem.offset0,0x4
